	.headerflags	@"EF_CUDA_TEXMODE_UNIFIED EF_CUDA_64BIT_ADDRESS EF_CUDA_ACCELERATORS EF_CUDA_SM90 EF_CUDA_VIRTUAL_SM(EF_CUDA_SM90)"
	.elftype	@"ET_EXEC"


//--------------------- .nv.info                  --------------------------
	.section	.nv.info,"",@"SHT_CUDA_INFO"
	.align	4


	//----- nvinfo : EIATTR_REGCOUNT
	.align		4
        /*0000*/ 	.byte	0x04, 0x2f
        /*0002*/ 	.short	(.L_3 - .L_2)
	.align		4
.L_2:
        /*0004*/ 	.word	index@(triton_poi_fused__native_batch_norm_legit_no_training_cat_relu_18)
        /*0008*/ 	.word	0x00000020


	//----- nvinfo : EIATTR_MIN_STACK_SIZE
	.align		4
.L_3:
        /*000c*/ 	.byte	0x04, 0x12
        /*000e*/ 	.short	(.L_5 - .L_4)
	.align		4
.L_4:
        /*0010*/ 	.word	index@(triton_poi_fused__native_batch_norm_legit_no_training_cat_relu_18)
        /*0014*/ 	.word	0x00000000


	//----- nvinfo : EIATTR_FRAME_SIZE
	.align		4
.L_5:
        /*0018*/ 	.byte	0x04, 0x11
        /*001a*/ 	.short	(.L_7 - .L_6)
	.align		4
.L_6:
        /*001c*/ 	.word	index@(triton_poi_fused__native_batch_norm_legit_no_training_cat_relu_18)
        /*0020*/ 	.word	0x00000000


	//----- nvinfo : EIATTR_MIN_STACK_SIZE
	.align		4
.L_7:
        /*0024*/ 	.byte	0x04, 0x12
        /*0026*/ 	.short	(.L_9 - .L_8)
	.align		4
.L_8:
        /*0028*/ 	.word	index@(triton_poi_fused__native_batch_norm_legit_no_training_cat_relu_18)
        /*002c*/ 	.word	0x00000000
.L_9:


//--------------------- .nv.info.triton_poi_fused__native_batch_norm_legit_no_training_cat_relu_18 --------------------------
	.section	.nv.info.triton_poi_fused__native_batch_norm_legit_no_training_cat_relu_18,"",@"SHT_CUDA_INFO"
	.sectionflags	@""
	.align	4


	//----- nvinfo : EIATTR_CUDA_API_VERSION
	.align		4
        /*0000*/ 	.byte	0x04, 0x37
        /*0002*/ 	.short	(.L_11 - .L_10)
.L_10:
        /*0004*/ 	.word	0x0000007c


	//----- nvinfo : EIATTR_KPARAM_INFO
	.align		4
.L_11:
        /*0008*/ 	.byte	0x04, 0x17
        /*000a*/ 	.short	(.L_13 - .L_12)
.L_12:
        /*000c*/ 	.word	0x00000000
        /*0010*/ 	.short	0x0008
        /*0012*/ 	.short	0x0040
        /*0014*/ 	.byte	0x00, 0xf0, 0x11, 0x00


	//----- nvinfo : EIATTR_KPARAM_INFO
	.align		4
.L_13:
        /*0018*/ 	.byte	0x04, 0x17
        /*001a*/ 	.short	(.L_15 - .L_14)
.L_14:
        /*001c*/ 	.word	0x00000000
        /*0020*/ 	.short	0x0007
        /*0022*/ 	.short	0x0038
        /*0024*/ 	.byte	0x00, 0xf4, 0x21, 0x00


	//----- nvinfo : EIATTR_KPARAM_INFO
	.align		4
.L_15:
        /*0028*/ 	.byte	0x04, 0x17
        /*002a*/ 	.short	(.L_17 - .L_16)
.L_16:
        /*002c*/ 	.word	0x00000000
        /*0030*/ 	.short	0x0006
        /*0032*/ 	.short	0x0030
        /*0034*/ 	.byte	0x00, 0xf4, 0x21, 0x00


	//----- nvinfo : EIATTR_KPARAM_INFO
	.align		4
.L_17:
        /*0038*/ 	.byte	0x04, 0x17
        /*003a*/ 	.short	(.L_19 - .L_18)
.L_18:
        /*003c*/ 	.word	0x00000000
        /*0040*/ 	.short	0x0005
        /*0042*/ 	.short	0x0028
        /*0044*/ 	.byte	0x00, 0xf4, 0x21, 0x00


	//----- nvinfo : EIATTR_KPARAM_INFO
	.align		4
.L_19:
        /*0048*/ 	.byte	0x04, 0x17
        /*004a*/ 	.short	(.L_21 - .L_20)
.L_20:
        /*004c*/ 	.word	0x00000000
        /*0050*/ 	.short	0x0004
        /*0052*/ 	.short	0x0020
        /*0054*/ 	.byte	0x00, 0xf4, 0x21, 0x00


	//----- nvinfo : EIATTR_KPARAM_INFO
	.align		4
.L_21:
        /*0058*/ 	.byte	0x04, 0x17
        /*005a*/ 	.short	(.L_23 - .L_22)
.L_22:
        /*005c*/ 	.word	0x00000000
        /*0060*/ 	.short	0x0003
        /*0062*/ 	.short	0x0018
        /*0064*/ 	.byte	0x00, 0xf4, 0x21, 0x00


	//----- nvinfo : EIATTR_KPARAM_INFO
	.align		4
.L_23:
        /*0068*/ 	.byte	0x04, 0x17
        /*006a*/ 	.short	(.L_25 - .L_24)
.L_24:
        /*006c*/ 	.word	0x00000000
        /*0070*/ 	.short	0x0002
        /*0072*/ 	.short	0x0010
        /*0074*/ 	.byte	0x00, 0xf4, 0x21, 0x00


	//----- nvinfo : EIATTR_KPARAM_INFO
	.align		4
.L_25:
        /*0078*/ 	.byte	0x04, 0x17
        /*007a*/ 	.short	(.L_27 - .L_26)
.L_26:
        /*007c*/ 	.word	0x00000000
        /*0080*/ 	.short	0x0001
        /*0082*/ 	.short	0x0008
        /*0084*/ 	.byte	0x00, 0xf4, 0x21, 0x00


	//----- nvinfo : EIATTR_KPARAM_INFO
	.align		4
.L_27:
        /*0088*/ 	.byte	0x04, 0x17
        /*008a*/ 	.short	(.L_29 - .L_28)
.L_28:
        /*008c*/ 	.word	0x00000000
        /*0090*/ 	.short	0x0000
        /*0092*/ 	.short	0x0000
        /*0094*/ 	.byte	0x00, 0xf4, 0x21, 0x00


	//----- nvinfo : EIATTR_SPARSE_MMA_MASK
	.align		4
.L_29:
        /*0098*/ 	.byte	0x03, 0x50
        /*009a*/ 	.short	0x0000


	//----- nvinfo : EIATTR_MAXREG_COUNT
	.align		4
        /*009c*/ 	.byte	0x03, 0x1b
        /*009e*/ 	.short	0x00ff


	//----- nvinfo : EIATTR_EXIT_INSTR_OFFSETS
	.align		4
        /*00a0*/ 	.byte	0x04, 0x1c
        /*00a2*/ 	.short	(.L_31 - .L_30)


	//   ....[0]....
.L_30:
        /*00a4*/ 	.word	0x00000b40


	//----- nvinfo : EIATTR_REQNTID
	.align		4
.L_31:
        /*00a8*/ 	.byte	0x04, 0x10
        /*00aa*/ 	.short	(.L_33 - .L_32)
.L_32:
        /*00ac*/ 	.word	0x00000080
        /*00b0*/ 	.word	0x00000001
        /*00b4*/ 	.word	0x00000001


	//----- nvinfo : EIATTR_CBANK_PARAM_SIZE
	.align		4
.L_33:
        /*00b8*/ 	.byte	0x03, 0x19
        /*00ba*/ 	.short	0x0044


	//----- nvinfo : EIATTR_PARAM_CBANK
	.align		4
        /*00bc*/ 	.byte	0x04, 0x0a
        /*00be*/ 	.short	(.L_35 - .L_34)
	.align		4
.L_34:
        /*00c0*/ 	.word	index@(.nv.constant0.triton_poi_fused__native_batch_norm_legit_no_training_cat_relu_18)
        /*00c4*/ 	.short	0x0210
        /*00c6*/ 	.short	0x0044


	//----- nvinfo : EIATTR_SW_WAR
	.align		4
.L_35:
        /*00c8*/ 	.byte	0x04, 0x36
        /*00ca*/ 	.short	(.L_37 - .L_36)
.L_36:
        /*00cc*/ 	.word	0x00000008
.L_37:


//--------------------- .nv.callgraph             --------------------------
	.section	.nv.callgraph,"",@"SHT_CUDA_CALLGRAPH"
	.align	4
	.sectionentsize	8
	.align		4
        /*0000*/ 	.word	0x00000000
	.align		4
        /*0004*/ 	.word	0xffffffff
	.align		4
        /*0008*/ 	.word	0x00000000
	.align		4
        /*000c*/ 	.word	0xfffffffe
	.align		4
        /*0010*/ 	.word	0x00000000
	.align		4
        /*0014*/ 	.word	0xfffffffd
	.align		4
        /*0018*/ 	.word	0x00000000
	.align		4
        /*001c*/ 	.word	0xfffffffc


//--------------------- .nv.constant4             --------------------------
	.section	.nv.constant4,"a",@progbits
	.align	8
	.align		8
.nv.constant4:
        /*0000*/ 	.dword	_$_str
	.align		8
        /*0008*/ 	.dword	_$_str_$_2


//--------------------- .text.triton_poi_fused__native_batch_norm_legit_no_training_cat_relu_18 --------------------------
	.section	.text.triton_poi_fused__native_batch_norm_legit_no_training_cat_relu_18,"ax",@progbits
	.align	128
        .global         triton_poi_fused__native_batch_norm_legit_no_training_cat_relu_18
        .type           triton_poi_fused__native_batch_norm_legit_no_training_cat_relu_18,@function
        .size           triton_poi_fused__native_batch_norm_legit_no_training_cat_relu_18,(.L_x_1 - triton_poi_fused__native_batch_norm_legit_no_training_cat_relu_18)
        .other          triton_poi_fused__native_batch_norm_legit_no_training_cat_relu_18,@"STO_CUDA_ENTRY STV_DEFAULT"
triton_poi_fused__native_batch_norm_legit_no_training_cat_relu_18:
.text.triton_poi_fused__native_batch_norm_legit_no_training_cat_relu_18:
[----:B------:R-:W-:Y:S01]  /*0000*/  LDC R1, c[0x0][0x28] ;  /* 0x00000a00ff017b82 */ /* 0x000fe20000000800 */
[----:B------:R-:W1:Y:S07]  /*0010*/  S2R R0, SR_TID.X ;  /* 0x0000000000007919 */ /* 0x000e6e0000002100 */
[----:B------:R-:W2:Y:S01]  /*0020*/  LDC.64 R2, c[0x0][0x228] ;  /* 0x00008a00ff027b82 */ /* 0x000ea20000000a00 */
[----:B------:R-:W-:Y:S01]  /*0030*/  ULDC.64 UR4, c[0x0][0x208] ;  /* 0x0000820000047ab9 */ /* 0x000fe20000000a00 */
[----:B------:R-:W3:Y:S01]  /*0040*/  S2R R21, SR_CTAID.X ;  /* 0x0000000000157919 */ /* 0x000ee20000002500 */
[----:B------:R-:W-:Y:S01]  /*0050*/  IMAD.MOV.U32 R12, RZ, RZ, 0x3e800000 ;  /* 0x3e800000ff0c7424 */ /* 0x000fe200078e00ff */
[----:B------:R-:W-:-:S04]  /*0060*/  ULDC.64 UR6, c[0x0][0x218] ;  /* 0x0000860000067ab9 */ /* 0x000fc80000000a00 */
[----:B------:R-:W4:Y:S08]  /*0070*/  LDC.64 R28, c[0x0][0x238] ;  /* 0x00008e00ff1c7b82 */ /* 0x000f300000000a00 */
[----:B------:R-:W5:Y:S01]  /*0080*/  LDC.64 R16, c[0x0][0x210] ;  /* 0x00008400ff107b82 */ /* 0x000f620000000a00 */
[----:B-1----:R-:W-:Y:S01]  /*0090*/  IMAD.SHL.U32 R0, R0, 0x4, RZ ;  /* 0x0000000400007824 */ /* 0x002fe200078e00ff */
[----:B---3--:R-:W-:-:S04]  /*00a0*/  SHF.R.S32.HI R5, RZ, 0x15, R21 ;  /* 0x00000015ff057819 */ /* 0x008fc80000011415 */
[----:B------:R-:W-:Y:S02]  /*00b0*/  LOP3.LUT R0, R0, 0x1fc, RZ, 0xc0, !PT ;  /* 0x000001fc00007812 */ /* 0x000fe400078ec0ff */
[----:B------:R-:W-:-:S03]  /*00c0*/  SGXT R5, R5, 0x1 ;  /* 0x000000010505781a */ /* 0x000fc60000000200 */
[----:B------:R-:W-:-:S04]  /*00d0*/  IMAD R21, R21, 0x400, R0 ;  /* 0x0000040015157824 */ /* 0x000fc800078e0200 */
[----:B------:R-:W-:Y:S01]  /*00e0*/  VIADD R0, R21, 0x200 ;  /* 0x0000020015007836 */ /* 0x000fe20000000000 */
[----:B------:R-:W-:-:S04]  /*00f0*/  LEA.HI R4, R5, R21, RZ, 0x6 ;  /* 0x0000001505047211 */ /* 0x000fc800078f30ff */
[----:B------:R-:W-:Y:S02]  /*0100*/  SHF.R.S32.HI R27, RZ, 0x6, R4 ;  /* 0x00000006ff1b7819 */ /* 0x000fe40000011404 */
[----:B------:R-:W-:-:S03]  /*0110*/  LEA.HI R5, R5, R0, RZ, 0x6 ;  /* 0x0000000005057211 */ /* 0x000fc600078f30ff */
[----:B------:R-:W-:Y:S01]  /*0120*/  IMAD.HI R7, R27, 0x2e8ba2e9, RZ ;  /* 0x2e8ba2e91b077827 */ /* 0x000fe200078e02ff */
[----:B------:R-:W-:-:S04]  /*0130*/  SHF.R.S32.HI R5, RZ, 0x6, R5 ;  /* 0x00000006ff057819 */ /* 0x000fc80000011405 */
[----:B------:R-:W-:Y:S01]  /*0140*/  SHF.R.U32.HI R8, RZ, 0x1f, R7 ;  /* 0x0000001fff087819 */ /* 0x000fe20000011607 */
[----:B------:R-:W-:-:S03]  /*0150*/  IMAD.HI R6, R5, 0x2e8ba2e9, RZ ;  /* 0x2e8ba2e905067827 */ /* 0x000fc600078e02ff */
[----:B------:R-:W-:Y:S02]  /*0160*/  LEA.HI.SX32 R8, R7, R8, 0x1a ;  /* 0x0000000807087211 */ /* 0x000fe400078fd2ff */
[----:B------:R-:W-:-:S03]  /*0170*/  SHF.R.U32.HI R7, RZ, 0x1f, R6 ;  /* 0x0000001fff077819 */ /* 0x000fc60000011606 */
[----:B------:R-:W-:Y:S01]  /*0180*/  IMAD R27, R8, -0x160, R27 ;  /* 0xfffffea0081b7824 */ /* 0x000fe200078e021b */
[----:B------:R-:W-:-:S03]  /*0190*/  LEA.HI.SX32 R8, R6, R7, 0x1a ;  /* 0x0000000706087211 */ /* 0x000fc600078fd2ff */
[----:B--2---:R-:W-:-:S04]  /*01a0*/  IMAD.WIDE R6, R27, 0x4, R2 ;  /* 0x000000041b067825 */ /* 0x004fc800078e0202 */
[----:B------:R-:W-:Y:S02]  /*01b0*/  IMAD R25, R8, -0x160, R5 ;  /* 0xfffffea008197824 */ /* 0x000fe400078e0205 */
[----:B------:R1:W2:Y:S02]  /*01c0*/  LDG.E.EL R6, desc[UR4][R6.64] ;  /* 0x0000000406067981 */ /* 0x0002a4000c2e1900 */
[----:B------:R-:W-:-:S06]  /*01d0*/  IMAD.WIDE R2, R25, 0x4, R2 ;  /* 0x0000000419027825 */ /* 0x000fcc00078e0202 */
[----:B------:R-:W3:Y:S01]  /*01e0*/  LDG.E.EL R2, desc[UR4][R2.64] ;  /* 0x0000000402027981 */ /* 0x000ee2000c2e1900 */
[----:B------:R-:W-:Y:S01]  /*01f0*/  IMAD.HI R14, R21, 0x2e8ba2e9, RZ ;  /* 0x2e8ba2e9150e7827 */ /* 0x000fe200078e02ff */
[----:B------:R-:W-:-:S03]  /*0200*/  LOP3.LUT R4, R4, 0xffffffc0, RZ, 0xc0, !PT ;  /* 0xffffffc004047812 */ /* 0x000fc600078ec0ff */
[----:B------:R-:W-:Y:S01]  /*0210*/  IMAD.HI R8, R0, 0x2e8ba2e9, RZ ;  /* 0x2e8ba2e900087827 */ /* 0x000fe200078e02ff */
[----:B------:R-:W-:-:S03]  /*0220*/  SHF.R.U32.HI R9, RZ, 0x1f, R14 ;  /* 0x0000001fff097819 */ /* 0x000fc6000001160e */
[----:B------:R-:W-:Y:S01]  /*0230*/  IMAD.IADD R19, R21, 0x1, -R4 ;  /* 0x0000000115137824 */ /* 0x000fe200078e0a04 */
[----:B------:R-:W-:Y:S02]  /*0240*/  LEA.HI.SX32 R14, R14, R9, 0x14 ;  /* 0x000000090e0e7211 */ /* 0x000fe400078fa2ff */
[----:B-1----:R-:W-:Y:S02]  /*0250*/  SHF.R.U32.HI R7, RZ, 0x1f, R8 ;  /* 0x0000001fff077819 */ /* 0x002fe40000011608 */
[----:B------:R-:W-:Y:S01]  /*0260*/  SHF.R.S32.HI R18, RZ, 0x1f, R19 ;  /* 0x0000001fff127819 */ /* 0x000fe20000011413 */
[----:B------:R-:W-:Y:S01]  /*0270*/  IMAD.SHL.U32 R4, R14, 0x800, RZ ;  /* 0x000008000e047824 */ /* 0x000fe200078e00ff */
[----:B------:R-:W-:-:S04]  /*0280*/  LEA.HI.SX32 R11, R8, R7, 0x14 ;  /* 0x00000007080b7211 */ /* 0x000fc800078fa2ff */
[----:B------:R-:W-:Y:S01]  /*0290*/  SHF.R.S32.HI R8, RZ, 0x1f, R4 ;  /* 0x0000001fff087819 */ /* 0x000fe20000011404 */
[----:B------:R-:W-:-:S04]  /*02a0*/  IMAD R0, R11, -0x5800, R0 ;  /* 0xffffa8000b007824 */ /* 0x000fc800078e0200 */
[C---:B------:R-:W-:Y:S02]  /*02b0*/  IMAD R15, R11.reuse, 0x5000, R0 ;  /* 0x000050000b0f7824 */ /* 0x040fe400078e0200 */
[----:B------:R-:W-:Y:S02]  /*02c0*/  IMAD.SHL.U32 R11, R11, 0x800, RZ ;  /* 0x000008000b0b7824 */ /* 0x000fe400078e00ff */
[----:B------:R-:W-:-:S03]  /*02d0*/  IMAD.SHL.U32 R0, R25, 0x40, RZ ;  /* 0x0000004019007824 */ /* 0x000fc600078e00ff */
[----:B------:R-:W-:Y:S01]  /*02e0*/  SHF.R.S32.HI R13, RZ, 0x1f, R11 ;  /* 0x0000001fff0d7819 */ /* 0x000fe2000001140b */
[----:B------:R-:W-:-:S04]  /*02f0*/  IMAD R22, R14, -0x5800, R21 ;  /* 0xffffa8000e167824 */ /* 0x000fc800078e0215 */
[----:B------:R-:W-:Y:S02]  /*0300*/  IMAD R14, R14, 0x5000, R22 ;  /* 0x000050000e0e7824 */ /* 0x000fe400078e0216 */
[----:B--2---:R-:W-:Y:S01]  /*0310*/  FADD R10, R6, 9.9999997473787516356e-06 ;  /* 0x3727c5ac060a7421 */ /* 0x004fe20000000000 */
[----:B------:R-:W-:-:S05]  /*0320*/  IMAD.SHL.U32 R6, R27, 0x40, RZ ;  /* 0x000000401b067824 */ /* 0x000fca00078e00ff */
[----:B------:R-:W1:Y:S01]  /*0330*/  MUFU.SQRT R10, R10 ;  /* 0x0000000a000a7308 */ /* 0x000e620000002000 */
[-C--:B------:R-:W-:Y:S01]  /*0340*/  IADD3 R4, P4, P5, R6, R19.reuse, R4 ;  /* 0x0000001306047210 */ /* 0x080fe20007d9e004 */
[----:B---3--:R-:W-:Y:S01]  /*0350*/  FADD R5, R2, 9.9999997473787516356e-06 ;  /* 0x3727c5ac02057421 */ /* 0x008fe20000000000 */
[----:B------:R-:W-:Y:S01]  /*0360*/  SHF.R.S32.HI R7, RZ, 0x1f, R6 ;  /* 0x0000001fff077819 */ /* 0x000fe20000011406 */
[----:B------:R-:W2:Y:S03]  /*0370*/  LDC.64 R2, c[0x0][0x220] ;  /* 0x00008800ff027b82 */ /* 0x000ea60000000a00 */
[----:B------:R-:W-:Y:S01]  /*0380*/  IADD3.X R7, R7, R18, R8, P4, P5 ;  /* 0x0000001207077210 */ /* 0x000fe200027ea408 */
[----:B------:R-:W3:Y:S01]  /*0390*/  MUFU.SQRT R5, R5 ;  /* 0x0000000500057308 */ /* 0x000ee20000002000 */
[----:B------:R-:W-:Y:S02]  /*03a0*/  IADD3 R19, P4, P5, R0, R19, R11 ;  /* 0x0000001300137210 */ /* 0x000fe40007d9e00b */
[----:B------:R-:W-:Y:S01]  /*03b0*/  SHF.R.S32.HI R11, RZ, 0x1f, R0 ;  /* 0x0000001fff0b7819 */ /* 0x000fe20000011400 */
[----:B------:R-:W4:Y:S01]  /*03c0*/  LDC.64 R8, c[0x0][0x230] ;  /* 0x00008c00ff087b82 */ /* 0x000f220000000a00 */
[----:B-1----:R-:W-:-:S02]  /*03d0*/  FSETP.GT.AND P2, PT, R10, 8.50705917302346158658e+37, PT ;  /* 0x7e8000000a00780b */ /* 0x002fc40003f44000 */
[----:B------:R-:W-:Y:S02]  /*03e0*/  FSETP.GEU.AND P0, PT, R10, 1.175494350822287508e-38, PT ;  /* 0x008000000a00780b */ /* 0x000fe40003f0e000 */
[----:B------:R-:W-:Y:S02]  /*03f0*/  FSEL R6, R12, 1, P2 ;  /* 0x3f8000000c067808 */ /* 0x000fe40001000000 */
[----:B------:R-:W-:Y:S02]  /*0400*/  IADD3.X R18, R11, R18, R13, P4, P5 ;  /* 0x000000120b127210 */ /* 0x000fe400027ea40d */
[C---:B---3--:R-:W-:Y:S02]  /*0410*/  FSETP.GT.AND P3, PT, R5.reuse, 8.50705917302346158658e+37, PT ;  /* 0x7e8000000500780b */ /* 0x048fe40003f64000 */
[----:B------:R-:W-:-:S03]  /*0420*/  FSETP.GEU.AND P1, PT, R5, 1.175494350822287508e-38, PT ;  /* 0x008000000500780b */ /* 0x000fc60003f2e000 */
[----:B------:R-:W-:Y:S02]  /*0430*/  @P2 FMUL R10, R10, 0.25 ;  /* 0x3e8000000a0a2820 */ /* 0x000fe40000400000 */
[----:B------:R-:W-:Y:S02]  /*0440*/  @!P0 FMUL R6, R6, 16777216 ;  /* 0x4b80000006068820 */ /* 0x000fe40000400000 */
[----:B------:R-:W-:-:S04]  /*0450*/  @!P0 FMUL R10, R10, 16777216 ;  /* 0x4b8000000a0a8820 */ /* 0x000fc80000400000 */
[----:B------:R-:W-:Y:S01]  /*0460*/  @P3 FMUL R5, R5, 0.25 ;  /* 0x3e80000005053820 */ /* 0x000fe20000400000 */
[----:B------:R1:W3:Y:S03]  /*0470*/  MUFU.RCP R23, R10 ;  /* 0x0000000a00177308 */ /* 0x0002e60000001000 */
[----:B------:R-:W-:-:S06]  /*0480*/  @!P1 FMUL R5, R5, 16777216 ;  /* 0x4b80000005059820 */ /* 0x000fcc0000400000 */
[----:B------:R-:W4:Y:S01]  /*0490*/  MUFU.RCP R5, R5 ;  /* 0x0000000500057308 */ /* 0x000f220000001000 */
[----:B-1----:R-:W-:Y:S02]  /*04a0*/  FSEL R10, R12, 1, P3 ;  /* 0x3f8000000c0a7808 */ /* 0x002fe40001800000 */
[----:B------:R-:W-:-:S03]  /*04b0*/  LEA R12, P2, R4, UR6, 0x2 ;  /* 0x00000006040c7c11 */ /* 0x000fc6000f8410ff */
[----:B------:R-:W-:Y:S01]  /*04c0*/  @!P1 FMUL R10, R10, 16777216 ;  /* 0x4b8000000a0a9820 */ /* 0x000fe20000400000 */
[----:B------:R-:W-:Y:S01]  /*04d0*/  LEA.HI.X R13, R4, UR7, R7, 0x2, P2 ;  /* 0x00000007040d7c11 */ /* 0x000fe200090f1407 */
[----:B---3--:R-:W-:Y:S01]  /*04e0*/  FMUL R23, R23, R6 ;  /* 0x0000000617177220 */ /* 0x008fe20000400000 */
[C-C-:B--2---:R-:W-:Y:S01]  /*04f0*/  IMAD.WIDE R6, R27.reuse, 0x4, R2.reuse ;  /* 0x000000041b067825 */ /* 0x144fe200078e0202 */
[C---:B------:R-:W-:Y:S02]  /*0500*/  ISETP.GT.AND P0, PT, R27.reuse, 0x13f, PT ;  /* 0x0000013f1b00780c */ /* 0x040fe40003f04270 */
[----:B------:R-:W-:Y:S01]  /*0510*/  ISETP.GE.AND P3, PT, R27, 0x140, PT ;  /* 0x000001401b00780c */ /* 0x000fe20003f66270 */
[----:B------:R-:W-:Y:S01]  /*0520*/  IMAD.WIDE R2, R25, 0x4, R2 ;  /* 0x0000000419027825 */ /* 0x000fe200078e0202 */
[----:B------:R1:W2:Y:S03]  /*0530*/  LDG.E.EL R24, desc[UR4][R6.64] ;  /* 0x0000000406187981 */ /* 0x0002a6000c2e1900 */
[----:B0---4-:R-:W-:Y:S01]  /*0540*/  FMUL R0, R5, R10 ;  /* 0x0000000a05007220 */ /* 0x011fe20000400000 */
[--C-:B------:R-:W-:Y:S01]  /*0550*/  IMAD.WIDE R10, R27, 0x4, R8.reuse ;  /* 0x000000041b0a7825 */ /* 0x100fe200078e0208 */
[----:B------:R-:W3:Y:S03]  /*0560*/  LDG.E.EL R2, desc[UR4][R2.64] ;  /* 0x0000000402027981 */ /* 0x000ee6000c2e1900 */
[----:B------:R-:W-:-:S04]  /*0570*/  IMAD.WIDE R8, R25, 0x4, R8 ;  /* 0x0000000419087825 */ /* 0x000fc800078e0208 */
[----:B------:R-:W-:Y:S01]  /*0580*/  IMAD.WIDE R26, R27, 0x4, R28 ;  /* 0x000000041b1a7825 */ /* 0x000fe200078e021c */
[----:B------:R0:W4:Y:S01]  /*0590*/  LDG.E.EL R20, desc[UR4][R8.64] ;  /* 0x0000000408147981 */ /* 0x000122000c2e1900 */
[----:B------:R-:W-:Y:S02]  /*05a0*/  CS2R R4, SRZ ;  /* 0x0000000000047805 */ /* 0x000fe4000001ff00 */
[----:B-1----:R-:W-:Y:S01]  /*05b0*/  CS2R R6, SRZ ;  /* 0x0000000000067805 */ /* 0x002fe2000001ff00 */
[----:B------:R1:W2:Y:S04]  /*05c0*/  LDG.E.EL R3, desc[UR4][R10.64] ;  /* 0x000000040a037981 */ /* 0x0002a8000c2e1900 */
[----:B------:R5:W2:Y:S01]  /*05d0*/  LDG.E.EL R22, desc[UR4][R26.64] ;  /* 0x000000041a167981 */ /* 0x000aa2000c2e1900 */
[----:B0-----:R-:W-:-:S03]  /*05e0*/  CS2R R8, SRZ ;  /* 0x0000000000087805 */ /* 0x001fc6000001ff00 */
[----:B------:R0:W2:Y:S01]  /*05f0*/  @P0 LDG.E.128 R4, desc[UR4][R12.64+-0x14000] ;  /* 0xfec000040c040981 */ /* 0x0000a2000c1e1d00 */
[----:B-1----:R-:W-:Y:S01]  /*0600*/  CS2R R10, SRZ ;  /* 0x00000000000a7805 */ /* 0x002fe2000001ff00 */
[----:B-----5:R-:W-:-:S05]  /*0610*/  IMAD.WIDE R26, R14, 0x4, R16 ;  /* 0x000000040e1a7825 */ /* 0x020fca00078e0210 */
[----:B------:R1:W5:Y:S01]  /*0620*/  @!P3 LDG.E.128 R8, desc[UR4][R26.64] ;  /* 0x000000041a08b981 */ /* 0x000362000c1e1d00 */
[----:B------:R-:W-:Y:S01]  /*0630*/  ISETP.GE.AND P2, PT, R25, 0x140, PT ;  /* 0x000001401900780c */ /* 0x000fe20003f46270 */
[----:B------:R-:W-:Y:S01]  /*0640*/  IMAD.WIDE R16, R15, 0x4, R16 ;  /* 0x000000040f107825 */ /* 0x000fe200078e0210 */
[----:B------:R-:W-:Y:S02]  /*0650*/  ISETP.GT.AND P1, PT, R25, 0x13f, PT ;  /* 0x0000013f1900780c */ /* 0x000fe40003f24270 */
[----:B0-----:R-:W-:Y:S02]  /*0660*/  CS2R R12, SRZ ;  /* 0x00000000000c7805 */ /* 0x001fe4000001ff00 */
[----:B------:R-:W-:Y:S02]  /*0670*/  CS2R R14, SRZ ;  /* 0x00000000000e7805 */ /* 0x000fe4000001ff00 */
[----:B-1----:R-:W-:-:S05]  /*0680*/  LEA R26, P4, R19, UR6, 0x2 ;  /* 0x00000006131a7c11 */ /* 0x002fca000f8810ff */
[----:B------:R0:W3:Y:S01]  /*0690*/  @!P2 LDG.E.128 R12, desc[UR4][R16.64] ;  /* 0x00000004100ca981 */ /* 0x0000e2000c1e1d00 */
[----:B------:R-:W-:Y:S02]  /*06a0*/  LEA.HI.X R27, R19, UR7, R18, 0x2, P4 ;  /* 0x00000007131b7c11 */ /* 0x000fe4000a0f1412 */
[----:B------:R-:W-:Y:S02]  /*06b0*/  CS2R R18, SRZ ;  /* 0x0000000000127805 */ /* 0x000fe4000001ff00 */
[----:B0-----:R-:W-:-:S06]  /*06c0*/  CS2R R16, SRZ ;  /* 0x0000000000107805 */ /* 0x001fcc000001ff00 */
[----:B------:R0:W3:Y:S01]  /*06d0*/  @P1 LDG.E.128 R16, desc[UR4][R26.64+-0x14000] ;  /* 0xfec000041a101981 */ /* 0x0000e2000c1e1d00 */
[----:B------:R-:W-:-:S05]  /*06e0*/  IMAD.WIDE R28, R25, 0x4, R28 ;  /* 0x00000004191c7825 */ /* 0x000fca00078e021c */
[----:B------:R1:W4:Y:S01]  /*06f0*/  LDG.E.EL R25, desc[UR4][R28.64] ;  /* 0x000000041c197981 */ /* 0x000322000c2e1900 */
[----:B--2---:R-:W-:Y:S02]  /*0700*/  SEL R4, R4, RZ, P0 ;  /* 0x000000ff04047207 */ /* 0x004fe40000000000 */
[----:B0-----:R-:W-:Y:S02]  /*0710*/  SEL R26, R7, RZ, P0 ;  /* 0x000000ff071a7207 */ /* 0x001fe40000000000 */
[----:B-----5:R-:W-:-:S04]  /*0720*/  SEL R8, R8, RZ, !P3 ;  /* 0x000000ff08087207 */ /* 0x020fc80005800000 */
[----:B------:R-:W-:Y:S02]  /*0730*/  SEL R4, R8, R4, !P3 ;  /* 0x0000000408047207 */ /* 0x000fe40005800000 */
[----:B------:R-:W-:Y:S02]  /*0740*/  SEL R8, R5, RZ, P0 ;  /* 0x000000ff05087207 */ /* 0x000fe40000000000 */
[----:B------:R-:W-:Y:S02]  /*0750*/  SEL R5, R9, RZ, !P3 ;  /* 0x000000ff09057207 */ /* 0x000fe40005800000 */
[----:B------:R-:W-:Y:S02]  /*0760*/  SEL R6, R6, RZ, P0 ;  /* 0x000000ff06067207 */ /* 0x000fe40000000000 */
[----:B------:R-:W-:Y:S02]  /*0770*/  SEL R7, R11, RZ, !P3 ;  /* 0x000000ff0b077207 */ /* 0x000fe40005800000 */
[----:B------:R-:W-:-:S02]  /*0780*/  SEL R9, R10, RZ, !P3 ;  /* 0x000000ff0a097207 */ /* 0x000fc40005800000 */
[----:B------:R-:W-:Y:S02]  /*0790*/  SEL R5, R5, R8, !P3 ;  /* 0x0000000805057207 */ /* 0x000fe40005800000 */
[----:B------:R-:W-:Y:S02]  /*07a0*/  SEL R7, R7, R26, !P3 ;  /* 0x0000001a07077207 */ /* 0x000fe40005800000 */
[----:B------:R-:W-:Y:S01]  /*07b0*/  SEL R6, R9, R6, !P3 ;  /* 0x0000000609067207 */ /* 0x000fe20005800000 */
[C---:B------:R-:W-:Y:S01]  /*07c0*/  FADD R10, -R24.reuse, R5 ;  /* 0x00000005180a7221 */ /* 0x040fe20000000100 */
[C---:B------:R-:W-:Y:S01]  /*07d0*/  FADD R8, -R24.reuse, R4 ;  /* 0x0000000418087221 */ /* 0x040fe20000000100 */
[C---:B-1----:R-:W-:Y:S02]  /*07e0*/  FADD R28, -R24.reuse, R7 ;  /* 0x00000007181c7221 */ /* 0x042fe40000000100 */
[----:B------:R-:W-:Y:S01]  /*07f0*/  FADD R26, -R24, R6 ;  /* 0x00000006181a7221 */ /* 0x000fe20000000100 */
[----:B------:R-:W-:-:S02]  /*0800*/  FMUL R24, R23, R10 ;  /* 0x0000000a17187220 */ /* 0x000fc40000400000 */
[----:B------:R-:W0:Y:S01]  /*0810*/  LDC.64 R10, c[0x0][0x240] ;  /* 0x00009000ff0a7b82 */ /* 0x000e220000000a00 */
[C---:B------:R-:W-:Y:S01]  /*0820*/  FMUL R29, R23.reuse, R28 ;  /* 0x0000001c171d7220 */ /* 0x040fe20000400000 */
[C---:B------:R-:W-:Y:S01]  /*0830*/  FMUL R27, R23.reuse, R26 ;  /* 0x0000001a171b7220 */ /* 0x040fe20000400000 */
[----:B------:R-:W-:Y:S01]  /*0840*/  FMUL R23, R23, R8 ;  /* 0x0000000817177220 */ /* 0x000fe20000400000 */
[----:B---3--:R-:W-:Y:S02]  /*0850*/  SEL R12, R12, RZ, !P2 ;  /* 0x000000ff0c0c7207 */ /* 0x008fe40005000000 */
[----:B------:R-:W-:Y:S02]  /*0860*/  SEL R13, R13, RZ, !P2 ;  /* 0x000000ff0d0d7207 */ /* 0x000fe40005000000 */
[----:B------:R-:W1:Y:S01]  /*0870*/  LDC.64 R8, c[0x0][0x248] ;  /* 0x00009200ff087b82 */ /* 0x000e620000000a00 */
[----:B------:R-:W-:Y:S02]  /*0880*/  SEL R14, R14, RZ, !P2 ;  /* 0x000000ff0e0e7207 */ /* 0x000fe40005000000 */
[----:B------:R-:W-:-:S02]  /*0890*/  @P2 SEL R12, R16, RZ, P1 ;  /* 0x000000ff100c2207 */ /* 0x000fc40000800000 */
[----:B------:R-:W-:Y:S02]  /*08a0*/  @P2 SEL R13, R17, RZ, P1 ;  /* 0x000000ff110d2207 */ /* 0x000fe40000800000 */
[----:B------:R-:W-:Y:S02]  /*08b0*/  SEL R15, R15, RZ, !P2 ;  /* 0x000000ff0f0f7207 */ /* 0x000fe40005000000 */
[----:B------:R-:W-:Y:S02]  /*08c0*/  @P2 SEL R14, R18, RZ, P1 ;  /* 0x000000ff120e2207 */ /* 0x000fe40000800000 */
[----:B------:R-:W-:Y:S01]  /*08d0*/  @P2 SEL R15, R19, RZ, P1 ;  /* 0x000000ff130f2207 */ /* 0x000fe20000800000 */
[C-C-:B------:R-:W-:Y:S01]  /*08e0*/  FFMA R24, R3.reuse, R24, R22.reuse ;  /* 0x0000001803187223 */ /* 0x140fe20000000016 */
[C-C-:B------:R-:W-:Y:S01]  /*08f0*/  FFMA R23, R3.reuse, R23, R22.reuse ;  /* 0x0000001703177223 */ /* 0x140fe20000000016 */
[C-C-:B------:R-:W-:Y:S01]  /*0900*/  FFMA R27, R3.reuse, R27, R22.reuse ;  /* 0x0000001b031b7223 */ /* 0x140fe20000000016 */
[----:B------:R-:W-:Y:S01]  /*0910*/  FFMA R29, R3, R29, R22 ;  /* 0x0000001d031d7223 */ /* 0x000fe20000000016 */
[C---:B------:R-:W-:Y:S01]  /*0920*/  FADD R17, -R2.reuse, R13 ;  /* 0x0000000d02117221 */ /* 0x040fe20000000100 */
[C---:B------:R-:W-:Y:S01]  /*0930*/  FADD R3, -R2.reuse, R12 ;  /* 0x0000000c02037221 */ /* 0x040fe20000000100 */
[C---:B------:R-:W-:Y:S01]  /*0940*/  FADD R19, -R2.reuse, R14 ;  /* 0x0000000e02137221 */ /* 0x040fe20000000100 */
[----:B------:R-:W-:Y:S01]  /*0950*/  FADD R2, -R2, R15 ;  /* 0x0000000f02027221 */ /* 0x000fe20000000100 */
[C---:B------:R-:W-:Y:S01]  /*0960*/  FMUL R17, R0.reuse, R17 ;  /* 0x0000001100117220 */ /* 0x040fe20000400000 */
[C---:B------:R-:W-:Y:S01]  /*0970*/  FMUL R16, R0.reuse, R3 ;  /* 0x0000000300107220 */ /* 0x040fe20000400000 */
[C---:B------:R-:W-:Y:S01]  /*0980*/  FMUL R18, R0.reuse, R19 ;  /* 0x0000001300127220 */ /* 0x040fe20000400000 */
[----:B------:R-:W-:Y:S01]  /*0990*/  FMUL R2, R0, R2 ;  /* 0x0000000200027220 */ /* 0x000fe20000400000 */
[C-C-:B----4-:R-:W-:Y:S01]  /*09a0*/  FFMA R0, R20.reuse, R17, R25.reuse ;  /* 0x0000001114007223 */ /* 0x150fe20000000019 */
[C-C-:B------:R-:W-:Y:S01]  /*09b0*/  FFMA R16, R20.reuse, R16, R25.reuse ;  /* 0x0000001014107223 */ /* 0x140fe20000000019 */
[C-C-:B------:R-:W-:Y:S01]  /*09c0*/  FFMA R18, R20.reuse, R18, R25.reuse ;  /* 0x0000001214127223 */ /* 0x140fe20000000019 */
[----:B------:R-:W-:Y:S01]  /*09d0*/  FFMA R19, R20, R2, R25 ;  /* 0x0000000214137223 */ /* 0x000fe20000000019 */
[----:B------:R-:W-:Y:S01]  /*09e0*/  FSETP.GEU.AND P6, PT, R29, RZ, PT ;  /* 0x000000ff1d00720b */ /* 0x000fe20003fce000 */
[----:B0-----:R-:W-:Y:S01]  /*09f0*/  IMAD.WIDE R2, R21, 0x4, R10 ;  /* 0x0000000415027825 */ /* 0x001fe200078e020a */
[----:B------:R-:W-:-:S02]  /*0a00*/  FSETP.GEU.AND P0, PT, R27, RZ, PT ;  /* 0x000000ff1b00720b */ /* 0x000fc40003f0e000 */
[----:B------:R-:W-:Y:S02]  /*0a10*/  SEL R11, R29, RZ, P6 ;  /* 0x000000ff1d0b7207 */ /* 0x000fe40003000000 */
[----:B------:R-:W-:Y:S02]  /*0a20*/  FSETP.GEU.AND P1, PT, R24, RZ, PT ;  /* 0x000000ff1800720b */ /* 0x000fe40003f2e000 */
[----:B------:R-:W-:Y:S02]  /*0a30*/  FSETP.GEU.AND P2, PT, R23, RZ, PT ;  /* 0x000000ff1700720b */ /* 0x000fe40003f4e000 */
[----:B------:R-:W-:Y:S02]  /*0a40*/  FSETP.GEU.AND P3, PT, R19, RZ, PT ;  /* 0x000000ff1300720b */ /* 0x000fe40003f6e000 */
[----:B------:R-:W-:Y:S02]  /*0a50*/  FSETP.GEU.AND P4, PT, R18, RZ, PT ;  /* 0x000000ff1200720b */ /* 0x000fe40003f8e000 */
[----:B------:R-:W-:-:S02]  /*0a60*/  FSETP.GEU.AND P5, PT, R0, RZ, PT ;  /* 0x000000ff0000720b */ /* 0x000fc40003fae000 */
[----:B------:R-:W-:Y:S01]  /*0a70*/  FSETP.GEU.AND P6, PT, R16, RZ, PT ;  /* 0x000000ff1000720b */ /* 0x000fe20003fce000 */
[----:B-1----:R-:W-:Y:S01]  /*0a80*/  IMAD.WIDE R20, R21, 0x4, R8 ;  /* 0x0000000415147825 */ /* 0x002fe200078e0208 */
[----:B------:R-:W-:Y:S02]  /*0a90*/  SEL R10, R27, RZ, P0 ;  /* 0x000000ff1b0a7207 */ /* 0x000fe40000000000 */
[----:B------:R-:W-:Y:S02]  /*0aa0*/  SEL R9, R24, RZ, P1 ;  /* 0x000000ff18097207 */ /* 0x000fe40000800000 */
[----:B------:R-:W-:Y:S02]  /*0ab0*/  SEL R8, R23, RZ, P2 ;  /* 0x000000ff17087207 */ /* 0x000fe40001000000 */
[----:B------:R-:W-:Y:S02]  /*0ac0*/  SEL R19, R19, RZ, P3 ;  /* 0x000000ff13137207 */ /* 0x000fe40001800000 */
[----:B------:R-:W-:-:S02]  /*0ad0*/  SEL R18, R18, RZ, P4 ;  /* 0x000000ff12127207 */ /* 0x000fc40002000000 */
[----:B------:R-:W-:Y:S02]  /*0ae0*/  SEL R17, R0, RZ, P5 ;  /* 0x000000ff00117207 */ /* 0x000fe40002800000 */
[----:B------:R-:W-:Y:S01]  /*0af0*/  SEL R16, R16, RZ, P6 ;  /* 0x000000ff10107207 */ /* 0x000fe20003000000 */
[----:B------:R-:W-:Y:S04]  /*0b00*/  STG.E.128 desc[UR4][R2.64], R4 ;  /* 0x0000000402007986 */ /* 0x000fe8000c101d04 */
[----:B------:R-:W-:Y:S04]  /*0b10*/  STG.E.128 desc[UR4][R2.64+0x800], R12 ;  /* 0x0008000c02007986 */ /* 0x000fe8000c101d04 */
[----:B------:R-:W-:Y:S04]  /*0b20*/  STG.E.128 desc[UR4][R20.64], R8 ;  /* 0x0000000814007986 */ /* 0x000fe8000c101d04 */
[----:B------:R-:W-:Y:S01]  /*0b30*/  STG.E.128 desc[UR4][R20.64+0x800], R16 ;  /* 0x0008001014007986 */ /* 0x000fe2000c101d04 */
[----:B------:R-:W-:Y:S05]  /*0b40*/  EXIT ;  /* 0x000000000000794d */ /* 0x000fea0003800000 */
.L_x_0:
[----:B------:R-:W-:-:S00]  /*0b50*/  BRA `(.L_x_0) ;  /* 0xfffffffc00fc7947 */ /* 0x000fc0000383ffff */
[----:B------:R-:W-:-:S00]  /*0b60*/  NOP ;  /* 0x0000000000007918 */ /* 0x000fc00000000000 */
        /* <DEDUP_REMOVED lines=9> */
.L_x_1:


//--------------------- .nv.global.init           --------------------------
	.section	.nv.global.init,"aw",@progbits
.nv.global.init:
	.type		_$_str,@object
	.size		_$_str,(_$_str_$_2 - _$_str)
_$_str:
        /*0000*/ 	.byte	0x5f, 0x5f, 0x43, 0x55, 0x44, 0x41, 0x5f, 0x46, 0x54, 0x5a, 0x00
	.type		_$_str_$_2,@object
	.size		_$_str_$_2,(.L_1 - _$_str_$_2)
_$_str_$_2:
        /*000b*/ 	.byte	0x5f, 0x5f, 0x43, 0x55, 0x44, 0x41, 0x5f, 0x50, 0x52, 0x45, 0x43, 0x5f, 0x53, 0x51, 0x52, 0x54
        /*001b*/ 	.byte	0x00
.L_1:


//--------------------- .nv.constant0.triton_poi_fused__native_batch_norm_legit_no_training_cat_relu_18 --------------------------
	.section	.nv.constant0.triton_poi_fused__native_batch_norm_legit_no_training_cat_relu_18,"a",@progbits
	.sectionflags	@""
	.align	4
.nv.constant0.triton_poi_fused__native_batch_norm_legit_no_training_cat_relu_18:
	.zero		596
